	.headerflags	@"EF_CUDA_TEXMODE_UNIFIED EF_CUDA_64BIT_ADDRESS EF_CUDA_ACCELERATORS EF_CUDA_SM90 EF_CUDA_VIRTUAL_SM(EF_CUDA_SM90)"
	.elftype	@"ET_EXEC"


//--------------------- .nv.info                  --------------------------
	.section	.nv.info,"",@"SHT_CUDA_INFO"
	.align	4


	//----- nvinfo : EIATTR_REGCOUNT
	.align		4
        /*0000*/ 	.byte	0x04, 0x2f
        /*0002*/ 	.short	(.L_3 - .L_2)
	.align		4
.L_2:
        /*0004*/ 	.word	index@(triton_poi_fused__native_batch_norm_legit_no_training_relu_25)
        /*0008*/ 	.word	0x00000012


	//----- nvinfo : EIATTR_MIN_STACK_SIZE
	.align		4
.L_3:
        /*000c*/ 	.byte	0x04, 0x12
        /*000e*/ 	.short	(.L_5 - .L_4)
	.align		4
.L_4:
        /*0010*/ 	.word	index@(triton_poi_fused__native_batch_norm_legit_no_training_relu_25)
        /*0014*/ 	.word	0x00000000


	//----- nvinfo : EIATTR_FRAME_SIZE
	.align		4
.L_5:
        /*0018*/ 	.byte	0x04, 0x11
        /*001a*/ 	.short	(.L_7 - .L_6)
	.align		4
.L_6:
        /*001c*/ 	.word	index@(triton_poi_fused__native_batch_norm_legit_no_training_relu_25)
        /*0020*/ 	.word	0x00000000


	//----- nvinfo : EIATTR_MIN_STACK_SIZE
	.align		4
.L_7:
        /*0024*/ 	.byte	0x04, 0x12
        /*0026*/ 	.short	(.L_9 - .L_8)
	.align		4
.L_8:
        /*0028*/ 	.word	index@(triton_poi_fused__native_batch_norm_legit_no_training_relu_25)
        /*002c*/ 	.word	0x00000000
.L_9:


//--------------------- .nv.info.triton_poi_fused__native_batch_norm_legit_no_training_relu_25 --------------------------
	.section	.nv.info.triton_poi_fused__native_batch_norm_legit_no_training_relu_25,"",@"SHT_CUDA_INFO"
	.sectionflags	@""
	.align	4


	//----- nvinfo : EIATTR_CUDA_API_VERSION
	.align		4
        /*0000*/ 	.byte	0x04, 0x37
        /*0002*/ 	.short	(.L_11 - .L_10)
.L_10:
        /*0004*/ 	.word	0x0000007c


	//----- nvinfo : EIATTR_KPARAM_INFO
	.align		4
.L_11:
        /*0008*/ 	.byte	0x04, 0x17
        /*000a*/ 	.short	(.L_13 - .L_12)
.L_12:
        /*000c*/ 	.word	0x00000000
        /*0010*/ 	.short	0x0006
        /*0012*/ 	.short	0x0030
        /*0014*/ 	.byte	0x00, 0xf0, 0x11, 0x00


	//----- nvinfo : EIATTR_KPARAM_INFO
	.align		4
.L_13:
        /*0018*/ 	.byte	0x04, 0x17
        /*001a*/ 	.short	(.L_15 - .L_14)
.L_14:
        /*001c*/ 	.word	0x00000000
        /*0020*/ 	.short	0x0005
        /*0022*/ 	.short	0x0028
        /*0024*/ 	.byte	0x00, 0xf4, 0x21, 0x00


	//----- nvinfo : EIATTR_KPARAM_INFO
	.align		4
.L_15:
        /*0028*/ 	.byte	0x04, 0x17
        /*002a*/ 	.short	(.L_17 - .L_16)
.L_16:
        /*002c*/ 	.word	0x00000000
        /*0030*/ 	.short	0x0004
        /*0032*/ 	.short	0x0020
        /*0034*/ 	.byte	0x00, 0xf4, 0x21, 0x00


	//----- nvinfo : EIATTR_KPARAM_INFO
	.align		4
.L_17:
        /*0038*/ 	.byte	0x04, 0x17
        /*003a*/ 	.short	(.L_19 - .L_18)
.L_18:
        /*003c*/ 	.word	0x00000000
        /*0040*/ 	.short	0x0003
        /*0042*/ 	.short	0x0018
        /*0044*/ 	.byte	0x00, 0xf4, 0x21, 0x00


	//----- nvinfo : EIATTR_KPARAM_INFO
	.align		4
.L_19:
        /*0048*/ 	.byte	0x04, 0x17
        /*004a*/ 	.short	(.L_21 - .L_20)
.L_20:
        /*004c*/ 	.word	0x00000000
        /*0050*/ 	.short	0x0002
        /*0052*/ 	.short	0x0010
        /*0054*/ 	.byte	0x00, 0xf4, 0x21, 0x00


	//----- nvinfo : EIATTR_KPARAM_INFO
	.align		4
.L_21:
        /*0058*/ 	.byte	0x04, 0x17
        /*005a*/ 	.short	(.L_23 - .L_22)
.L_22:
        /*005c*/ 	.word	0x00000000
        /*0060*/ 	.short	0x0001
        /*0062*/ 	.short	0x0008
        /*0064*/ 	.byte	0x00, 0xf4, 0x21, 0x00


	//----- nvinfo : EIATTR_KPARAM_INFO
	.align		4
.L_23:
        /*0068*/ 	.byte	0x04, 0x17
        /*006a*/ 	.short	(.L_25 - .L_24)
.L_24:
        /*006c*/ 	.word	0x00000000
        /*0070*/ 	.short	0x0000
        /*0072*/ 	.short	0x0000
        /*0074*/ 	.byte	0x00, 0xf4, 0x21, 0x00


	//----- nvinfo : EIATTR_SPARSE_MMA_MASK
	.align		4
.L_25:
        /*0078*/ 	.byte	0x03, 0x50
        /*007a*/ 	.short	0x0000


	//----- nvinfo : EIATTR_MAXREG_COUNT
	.align		4
        /*007c*/ 	.byte	0x03, 0x1b
        /*007e*/ 	.short	0x00ff


	//----- nvinfo : EIATTR_EXIT_INSTR_OFFSETS
	.align		4
        /*0080*/ 	.byte	0x04, 0x1c
        /*0082*/ 	.short	(.L_27 - .L_26)


	//   ....[0]....
.L_26:
        /*0084*/ 	.word	0x000003c0


	//----- nvinfo : EIATTR_REQNTID
	.align		4
.L_27:
        /*0088*/ 	.byte	0x04, 0x10
        /*008a*/ 	.short	(.L_29 - .L_28)
.L_28:
        /*008c*/ 	.word	0x00000100
        /*0090*/ 	.word	0x00000001
        /*0094*/ 	.word	0x00000001


	//----- nvinfo : EIATTR_CBANK_PARAM_SIZE
	.align		4
.L_29:
        /*0098*/ 	.byte	0x03, 0x19
        /*009a*/ 	.short	0x0034


	//----- nvinfo : EIATTR_PARAM_CBANK
	.align		4
        /*009c*/ 	.byte	0x04, 0x0a
        /*009e*/ 	.short	(.L_31 - .L_30)
	.align		4
.L_30:
        /*00a0*/ 	.word	index@(.nv.constant0.triton_poi_fused__native_batch_norm_legit_no_training_relu_25)
        /*00a4*/ 	.short	0x0210
        /*00a6*/ 	.short	0x0034


	//----- nvinfo : EIATTR_SW_WAR
	.align		4
.L_31:
        /*00a8*/ 	.byte	0x04, 0x36
        /*00aa*/ 	.short	(.L_33 - .L_32)
.L_32:
        /*00ac*/ 	.word	0x00000008
.L_33:


//--------------------- .nv.callgraph             --------------------------
	.section	.nv.callgraph,"",@"SHT_CUDA_CALLGRAPH"
	.align	4
	.sectionentsize	8
	.align		4
        /*0000*/ 	.word	0x00000000
	.align		4
        /*0004*/ 	.word	0xffffffff
	.align		4
        /*0008*/ 	.word	0x00000000
	.align		4
        /*000c*/ 	.word	0xfffffffe
	.align		4
        /*0010*/ 	.word	0x00000000
	.align		4
        /*0014*/ 	.word	0xfffffffd
	.align		4
        /*0018*/ 	.word	0x00000000
	.align		4
        /*001c*/ 	.word	0xfffffffc


//--------------------- .nv.constant4             --------------------------
	.section	.nv.constant4,"a",@progbits
	.align	8
	.align		8
.nv.constant4:
        /*0000*/ 	.dword	_$_str
	.align		8
        /*0008*/ 	.dword	_$_str_$_2


//--------------------- .text.triton_poi_fused__native_batch_norm_legit_no_training_relu_25 --------------------------
	.section	.text.triton_poi_fused__native_batch_norm_legit_no_training_relu_25,"ax",@progbits
	.align	128
        .global         triton_poi_fused__native_batch_norm_legit_no_training_relu_25
        .type           triton_poi_fused__native_batch_norm_legit_no_training_relu_25,@function
        .size           triton_poi_fused__native_batch_norm_legit_no_training_relu_25,(.L_x_1 - triton_poi_fused__native_batch_norm_legit_no_training_relu_25)
        .other          triton_poi_fused__native_batch_norm_legit_no_training_relu_25,@"STO_CUDA_ENTRY STV_DEFAULT"
triton_poi_fused__native_batch_norm_legit_no_training_relu_25:
.text.triton_poi_fused__native_batch_norm_legit_no_training_relu_25:
[----:B------:R-:W-:Y:S01]  /*0000*/  LDC R1, c[0x0][0x28] ;  /* 0x00000a00ff017b82 */ /* 0x000fe20000000800 */
[----:B------:R-:W1:Y:S07]  /*0010*/  S2R R0, SR_TID.X ;  /* 0x0000000000007919 */ /* 0x000e6e0000002100 */
[----:B------:R-:W2:Y:S01]  /*0020*/  LDC.64 R2, c[0x0][0x220] ;  /* 0x00008800ff027b82 */ /* 0x000ea20000000a00 */
[----:B------:R-:W-:Y:S01]  /*0030*/  ULDC.64 UR4, c[0x0][0x208] ;  /* 0x0000820000047ab9 */ /* 0x000fe20000000a00 */
[----:B------:R-:W3:Y:S06]  /*0040*/  S2R R5, SR_CTAID.X ;  /* 0x0000000000057919 */ /* 0x000eec0000002500 */
[----:B------:R-:W4:Y:S08]  /*0050*/  LDC.64 R6, c[0x0][0x218] ;  /* 0x00008600ff067b82 */ /* 0x000f300000000a00 */
[----:B------:R-:W5:Y:S08]  /*0060*/  LDC.64 R8, c[0x0][0x228] ;  /* 0x00008a00ff087b82 */ /* 0x000f700000000a00 */
[----:B------:R-:W5:Y:S01]  /*0070*/  LDC.64 R10, c[0x0][0x230] ;  /* 0x00008c00ff0a7b82 */ /* 0x000f620000000a00 */
[----:B-1----:R-:W-:-:S04]  /*0080*/  SHF.L.U32 R0, R0, 0x1, RZ ;  /* 0x0000000100007819 */ /* 0x002fc800000006ff */
[----:B------:R-:W-:-:S04]  /*0090*/  LOP3.LUT R0, R0, 0x1fe, RZ, 0xc0, !PT ;  /* 0x000001fe00007812 */ /* 0x000fc800078ec0ff */
[----:B---3--:R-:W-:-:S05]  /*00a0*/  LEA R0, R5, R0, 0x9 ;  /* 0x0000000005007211 */ /* 0x008fca00078e48ff */
[----:B------:R-:W-:-:S05]  /*00b0*/  IMAD.HI R4, R0, 0x2aaaaaab, RZ ;  /* 0x2aaaaaab00047827 */ /* 0x000fca00078e02ff */
[----:B------:R-:W-:-:S04]  /*00c0*/  SHF.R.U32.HI R5, RZ, 0x1f, R4 ;  /* 0x0000001fff057819 */ /* 0x000fc80000011604 */
[----:B------:R-:W-:-:S05]  /*00d0*/  LEA.HI R5, R4, R5, RZ, 0x1b ;  /* 0x0000000504057211 */ /* 0x000fca00078fd8ff */
[----:B------:R-:W-:Y:S02]  /*00e0*/  IMAD R13, R5, -0xc0, R0 ;  /* 0xffffff40050d7824 */ /* 0x000fe400078e0200 */
[----:B------:R-:W1:Y:S02]  /*00f0*/  LDC.64 R4, c[0x0][0x210] ;  /* 0x00008400ff047b82 */ /* 0x000e640000000a00 */
[----:B--2---:R-:W-:-:S06]  /*0100*/  IMAD.WIDE R2, R13, 0x4, R2 ;  /* 0x000000040d027825 */ /* 0x004fcc00078e0202 */
[----:B------:R-:W2:Y:S01]  /*0110*/  LDG.E.EL.64 R2, desc[UR4][R2.64] ;  /* 0x0000000402027981 */ /* 0x000ea2000c2e1b00 */
[----:B----4-:R-:W-:-:S04]  /*0120*/  IMAD.WIDE R6, R13, 0x4, R6 ;  /* 0x000000040d067825 */ /* 0x010fc800078e0206 */
[C---:B-----5:R-:W-:Y:S02]  /*0130*/  IMAD.WIDE R8, R13.reuse, 0x4, R8 ;  /* 0x000000040d087825 */ /* 0x060fe400078e0208 */
[----:B------:R-:W3:Y:S02]  /*0140*/  LDG.E.EL.64 R6, desc[UR4][R6.64] ;  /* 0x0000000406067981 */ /* 0x000ee4000c2e1b00 */
[----:B0-----:R-:W-:Y:S02]  /*0150*/  IMAD.WIDE R10, R13, 0x4, R10 ;  /* 0x000000040d0a7825 */ /* 0x001fe400078e020a */
[----:B------:R-:W4:Y:S04]  /*0160*/  LDG.E.EL.64 R8, desc[UR4][R8.64] ;  /* 0x0000000408087981 */ /* 0x000f28000c2e1b00 */
[----:B------:R-:W4:Y:S01]  /*0170*/  LDG.E.EL.64 R10, desc[UR4][R10.64] ;  /* 0x000000040a0a7981 */ /* 0x000f22000c2e1b00 */
[----:B-1----:R-:W-:-:S06]  /*0180*/  IMAD.WIDE R4, R0, 0x4, R4 ;  /* 0x0000000400047825 */ /* 0x002fcc00078e0204 */
[----:B------:R-:W3:Y:S01]  /*0190*/  LDG.E.64 R4, desc[UR4][R4.64] ;  /* 0x0000000404047981 */ /* 0x000ee2000c1e1b00 */
[----:B------:R-:W-:Y:S01]  /*01a0*/  HFMA2.MMA R14, -RZ, RZ, 1.625, 0 ;  /* 0x3e800000ff0e7435 */ /* 0x000fe200000001ff */
[----:B--2---:R-:W-:Y:S01]  /*01b0*/  FADD R2, R2, 9.9999997473787516356e-06 ;  /* 0x3727c5ac02027421 */ /* 0x004fe20000000000 */
[----:B------:R-:W-:-:S03]  /*01c0*/  FADD R3, R3, 9.9999997473787516356e-06 ;  /* 0x3727c5ac03037421 */ /* 0x000fc60000000000 */
[----:B------:R-:W0:Y:S08]  /*01d0*/  MUFU.SQRT R12, R2 ;  /* 0x00000002000c7308 */ /* 0x000e300000002000 */
[----:B------:R1:W2:Y:S01]  /*01e0*/  MUFU.SQRT R13, R3 ;  /* 0x00000003000d7308 */ /* 0x0002a20000002000 */
[C---:B0-----:R-:W-:Y:S02]  /*01f0*/  FSETP.GT.AND P0, PT, R12.reuse, 8.50705917302346158658e+37, PT ;  /* 0x7e8000000c00780b */ /* 0x041fe40003f04000 */
[----:B------:R-:W-:Y:S01]  /*0200*/  FSETP.GEU.AND P2, PT, R12, 1.175494350822287508e-38, PT ;  /* 0x008000000c00780b */ /* 0x000fe20003f4e000 */
[----:B-1----:R-:W0:Y:S01]  /*0210*/  LDC.64 R2, c[0x0][0x238] ;  /* 0x00008e00ff027b82 */ /* 0x002e220000000a00 */
[----:B--2---:R-:W-:-:S02]  /*0220*/  FSETP.GT.AND P1, PT, R13, 8.50705917302346158658e+37, PT ;  /* 0x7e8000000d00780b */ /* 0x004fc40003f24000 */
[----:B------:R-:W-:-:S07]  /*0230*/  FSETP.GEU.AND P3, PT, R13, 1.175494350822287508e-38, PT ;  /* 0x008000000d00780b */ /* 0x000fce0003f6e000 */
[----:B------:R-:W-:-:S04]  /*0240*/  @P0 FMUL R12, R12, 0.25 ;  /* 0x3e8000000c0c0820 */ /* 0x000fc80000400000 */
[----:B------:R-:W-:Y:S01]  /*0250*/  @!P2 FMUL R12, R12, 16777216 ;  /* 0x4b8000000c0ca820 */ /* 0x000fe20000400000 */
[----:B------:R-:W-:-:S04]  /*0260*/  @P1 FMUL R13, R13, 0.25 ;  /* 0x3e8000000d0d1820 */ /* 0x000fc80000400000 */
[----:B------:R-:W-:Y:S01]  /*0270*/  @!P3 FMUL R13, R13, 16777216 ;  /* 0x4b8000000d0db820 */ /* 0x000fe20000400000 */
[----:B------:R-:W1:Y:S01]  /*0280*/  MUFU.RCP R12, R12 ;  /* 0x0000000c000c7308 */ /* 0x000e620000001000 */
[----:B------:R-:W-:-:S07]  /*0290*/  FSEL R15, R14, 1, P0 ;  /* 0x3f8000000e0f7808 */ /* 0x000fce0000000000 */
[----:B------:R-:W2:Y:S01]  /*02a0*/  MUFU.RCP R13, R13 ;  /* 0x0000000d000d7308 */ /* 0x000ea20000001000 */
[----:B------:R-:W-:Y:S01]  /*02b0*/  FSEL R14, R14, 1, P1 ;  /* 0x3f8000000e0e7808 */ /* 0x000fe20000800000 */
[----:B------:R-:W-:-:S04]  /*02c0*/  @!P2 FMUL R15, R15, 16777216 ;  /* 0x4b8000000f0fa820 */ /* 0x000fc80000400000 */
[----:B------:R-:W-:Y:S01]  /*02d0*/  @!P3 FMUL R14, R14, 16777216 ;  /* 0x4b8000000e0eb820 */ /* 0x000fe20000400000 */
[----:B---3--:R-:W-:Y:S01]  /*02e0*/  FADD R5, R5, -R7 ;  /* 0x8000000705057221 */ /* 0x008fe20000000000 */
[----:B------:R-:W-:Y:S01]  /*02f0*/  FADD R4, R4, -R6 ;  /* 0x8000000604047221 */ /* 0x000fe20000000000 */
[----:B-1----:R-:W-:Y:S01]  /*0300*/  FMUL R15, R12, R15 ;  /* 0x0000000f0c0f7220 */ /* 0x002fe20000400000 */
[----:B--2---:R-:W-:-:S03]  /*0310*/  FMUL R14, R13, R14 ;  /* 0x0000000e0d0e7220 */ /* 0x004fc60000400000 */
[----:B------:R-:W-:Y:S01]  /*0320*/  FMUL R15, R4, R15 ;  /* 0x0000000f040f7220 */ /* 0x000fe20000400000 */
[----:B------:R-:W-:-:S03]  /*0330*/  FMUL R14, R5, R14 ;  /* 0x0000000e050e7220 */ /* 0x000fc60000400000 */
[----:B----4-:R-:W-:Y:S01]  /*0340*/  FFMA R8, R8, R15, R10 ;  /* 0x0000000f08087223 */ /* 0x010fe2000000000a */
[----:B------:R-:W-:-:S04]  /*0350*/  FFMA R9, R9, R14, R11 ;  /* 0x0000000e09097223 */ /* 0x000fc8000000000b */
[----:B------:R-:W-:Y:S02]  /*0360*/  FSETP.GEU.AND P0, PT, R8, RZ, PT ;  /* 0x000000ff0800720b */ /* 0x000fe40003f0e000 */
[C---:B------:R-:W-:Y:S01]  /*0370*/  FSETP.GEU.AND P1, PT, R9.reuse, RZ, PT ;  /* 0x000000ff0900720b */ /* 0x040fe20003f2e000 */
[----:B0-----:R-:W-:Y:S01]  /*0380*/  IMAD.WIDE R2, R0, 0x4, R2 ;  /* 0x0000000400027825 */ /* 0x001fe200078e0202 */
[----:B------:R-:W-:Y:S02]  /*0390*/  FSEL R8, R8, RZ, P0 ;  /* 0x000000ff08087208 */ /* 0x000fe40000000000 */
[----:B------:R-:W-:-:S05]  /*03a0*/  FSEL R9, R9, RZ, P1 ;  /* 0x000000ff09097208 */ /* 0x000fca0000800000 */
[----:B------:R-:W-:Y:S01]  /*03b0*/  STG.E.64 desc[UR4][R2.64], R8 ;  /* 0x0000000802007986 */ /* 0x000fe2000c101b04 */
[----:B------:R-:W-:Y:S05]  /*03c0*/  EXIT ;  /* 0x000000000000794d */ /* 0x000fea0003800000 */
.L_x_0:
[----:B------:R-:W-:-:S00]  /*03d0*/  BRA `(.L_x_0) ;  /* 0xfffffffc00fc7947 */ /* 0x000fc0000383ffff */
[----:B------:R-:W-:-:S00]  /*03e0*/  NOP ;  /* 0x0000000000007918 */ /* 0x000fc00000000000 */
        /* <DEDUP_REMOVED lines=9> */
.L_x_1:


//--------------------- .nv.global.init           --------------------------
	.section	.nv.global.init,"aw",@progbits
.nv.global.init:
	.type		_$_str,@object
	.size		_$_str,(_$_str_$_2 - _$_str)
_$_str:
        /*0000*/ 	.byte	0x5f, 0x5f, 0x43, 0x55, 0x44, 0x41, 0x5f, 0x46, 0x54, 0x5a, 0x00
	.type		_$_str_$_2,@object
	.size		_$_str_$_2,(.L_1 - _$_str_$_2)
_$_str_$_2:
        /*000b*/ 	.byte	0x5f, 0x5f, 0x43, 0x55, 0x44, 0x41, 0x5f, 0x50, 0x52, 0x45, 0x43, 0x5f, 0x53, 0x51, 0x52, 0x54
        /*001b*/ 	.byte	0x00
.L_1:


//--------------------- .nv.constant0.triton_poi_fused__native_batch_norm_legit_no_training_relu_25 --------------------------
	.section	.nv.constant0.triton_poi_fused__native_batch_norm_legit_no_training_relu_25,"a",@progbits
	.sectionflags	@""
	.align	4
.nv.constant0.triton_poi_fused__native_batch_norm_legit_no_training_relu_25:
	.zero		580
